	.headerflags	@"EF_CUDA_TEXMODE_UNIFIED EF_CUDA_64BIT_ADDRESS EF_CUDA_ACCELERATORS EF_CUDA_SM90 EF_CUDA_VIRTUAL_SM(EF_CUDA_SM90)"
	.elftype	@"ET_EXEC"


//--------------------- .nv.info                  --------------------------
	.section	.nv.info,"",@"SHT_CUDA_INFO"
	.align	4


	//----- nvinfo : EIATTR_REGCOUNT
	.align		4
        /*0000*/ 	.byte	0x04, 0x2f
        /*0002*/ 	.short	(.L_1 - .L_0)
	.align		4
.L_0:
        /*0004*/ 	.word	index@(triton_poi_fused_avg_pool2d_38)
        /*0008*/ 	.word	0x00000020


	//----- nvinfo : EIATTR_MIN_STACK_SIZE
	.align		4
.L_1:
        /*000c*/ 	.byte	0x04, 0x12
        /*000e*/ 	.short	(.L_3 - .L_2)
	.align		4
.L_2:
        /*0010*/ 	.word	index@(triton_poi_fused_avg_pool2d_38)
        /*0014*/ 	.word	0x00000000


	//----- nvinfo : EIATTR_FRAME_SIZE
	.align		4
.L_3:
        /*0018*/ 	.byte	0x04, 0x11
        /*001a*/ 	.short	(.L_5 - .L_4)
	.align		4
.L_4:
        /*001c*/ 	.word	index@(triton_poi_fused_avg_pool2d_38)
        /*0020*/ 	.word	0x00000000


	//----- nvinfo : EIATTR_MIN_STACK_SIZE
	.align		4
.L_5:
        /*0024*/ 	.byte	0x04, 0x12
        /*0026*/ 	.short	(.L_7 - .L_6)
	.align		4
.L_6:
        /*0028*/ 	.word	index@(triton_poi_fused_avg_pool2d_38)
        /*002c*/ 	.word	0x00000000
.L_7:


//--------------------- .nv.info.triton_poi_fused_avg_pool2d_38 --------------------------
	.section	.nv.info.triton_poi_fused_avg_pool2d_38,"",@"SHT_CUDA_INFO"
	.sectionflags	@""
	.align	4


	//----- nvinfo : EIATTR_CUDA_API_VERSION
	.align		4
        /*0000*/ 	.byte	0x04, 0x37
        /*0002*/ 	.short	(.L_9 - .L_8)
.L_8:
        /*0004*/ 	.word	0x0000007c


	//----- nvinfo : EIATTR_KPARAM_INFO
	.align		4
.L_9:
        /*0008*/ 	.byte	0x04, 0x17
        /*000a*/ 	.short	(.L_11 - .L_10)
.L_10:
        /*000c*/ 	.word	0x00000000
        /*0010*/ 	.short	0x0002
        /*0012*/ 	.short	0x0010
        /*0014*/ 	.byte	0x00, 0xf0, 0x11, 0x00


	//----- nvinfo : EIATTR_KPARAM_INFO
	.align		4
.L_11:
        /*0018*/ 	.byte	0x04, 0x17
        /*001a*/ 	.short	(.L_13 - .L_12)
.L_12:
        /*001c*/ 	.word	0x00000000
        /*0020*/ 	.short	0x0001
        /*0022*/ 	.short	0x0008
        /*0024*/ 	.byte	0x00, 0xf4, 0x21, 0x00


	//----- nvinfo : EIATTR_KPARAM_INFO
	.align		4
.L_13:
        /*0028*/ 	.byte	0x04, 0x17
        /*002a*/ 	.short	(.L_15 - .L_14)
.L_14:
        /*002c*/ 	.word	0x00000000
        /*0030*/ 	.short	0x0000
        /*0032*/ 	.short	0x0000
        /*0034*/ 	.byte	0x00, 0xf4, 0x21, 0x00


	//----- nvinfo : EIATTR_SPARSE_MMA_MASK
	.align		4
.L_15:
        /*0038*/ 	.byte	0x03, 0x50
        /*003a*/ 	.short	0x0000


	//----- nvinfo : EIATTR_MAXREG_COUNT
	.align		4
        /*003c*/ 	.byte	0x03, 0x1b
        /*003e*/ 	.short	0x00ff


	//----- nvinfo : EIATTR_EXIT_INSTR_OFFSETS
	.align		4
        /*0040*/ 	.byte	0x04, 0x1c
        /*0042*/ 	.short	(.L_17 - .L_16)


	//   ....[0]....
.L_16:
        /*0044*/ 	.word	0x00000910


	//----- nvinfo : EIATTR_REQNTID
	.align		4
.L_17:
        /*0048*/ 	.byte	0x04, 0x10
        /*004a*/ 	.short	(.L_19 - .L_18)
.L_18:
        /*004c*/ 	.word	0x00000100
        /*0050*/ 	.word	0x00000001
        /*0054*/ 	.word	0x00000001


	//----- nvinfo : EIATTR_CBANK_PARAM_SIZE
	.align		4
.L_19:
        /*0058*/ 	.byte	0x03, 0x19
        /*005a*/ 	.short	0x0014


	//----- nvinfo : EIATTR_PARAM_CBANK
	.align		4
        /*005c*/ 	.byte	0x04, 0x0a
        /*005e*/ 	.short	(.L_21 - .L_20)
	.align		4
.L_20:
        /*0060*/ 	.word	index@(.nv.constant0.triton_poi_fused_avg_pool2d_38)
        /*0064*/ 	.short	0x0210
        /*0066*/ 	.short	0x0014


	//----- nvinfo : EIATTR_SW_WAR
	.align		4
.L_21:
        /*0068*/ 	.byte	0x04, 0x36
        /*006a*/ 	.short	(.L_23 - .L_22)
.L_22:
        /*006c*/ 	.word	0x00000008
.L_23:


//--------------------- .nv.callgraph             --------------------------
	.section	.nv.callgraph,"",@"SHT_CUDA_CALLGRAPH"
	.align	4
	.sectionentsize	8
	.align		4
        /*0000*/ 	.word	0x00000000
	.align		4
        /*0004*/ 	.word	0xffffffff
	.align		4
        /*0008*/ 	.word	0x00000000
	.align		4
        /*000c*/ 	.word	0xfffffffe
	.align		4
        /*0010*/ 	.word	0x00000000
	.align		4
        /*0014*/ 	.word	0xfffffffd
	.align		4
        /*0018*/ 	.word	0x00000000
	.align		4
        /*001c*/ 	.word	0xfffffffc


//--------------------- .text.triton_poi_fused_avg_pool2d_38 --------------------------
	.section	.text.triton_poi_fused_avg_pool2d_38,"ax",@progbits
	.align	128
        .global         triton_poi_fused_avg_pool2d_38
        .type           triton_poi_fused_avg_pool2d_38,@function
        .size           triton_poi_fused_avg_pool2d_38,(.L_x_1 - triton_poi_fused_avg_pool2d_38)
        .other          triton_poi_fused_avg_pool2d_38,@"STO_CUDA_ENTRY STV_DEFAULT"
triton_poi_fused_avg_pool2d_38:
.text.triton_poi_fused_avg_pool2d_38:
[----:B------:R-:W-:Y:S01]  /*0000*/  LDC R1, c[0x0][0x28] ;  /* 0x00000a00ff017b82 */ /* 0x000fe20000000800 */
[----:B------:R-:W1:Y:S01]  /*0010*/  S2R R0, SR_TID.X ;  /* 0x0000000000007919 */ /* 0x000e620000002100 */
[----:B------:R-:W-:-:S06]  /*0020*/  IMAD.MOV.U32 R4, RZ, RZ, RZ ;  /* 0x000000ffff047224 */ /* 0x000fcc00078e00ff */
[----:B------:R-:W2:Y:S01]  /*0030*/  LDC.64 R20, c[0x0][0x210] ;  /* 0x00008400ff147b82 */ /* 0x000ea20000000a00 */
[----:B------:R-:W-:Y:S01]  /*0040*/  CS2R R12, SRZ ;  /* 0x00000000000c7805 */ /* 0x000fe2000001ff00 */
[----:B------:R-:W3:Y:S01]  /*0050*/  S2R R5, SR_CTAID.X ;  /* 0x0000000000057919 */ /* 0x000ee20000002500 */
[----:B------:R-:W-:Y:S01]  /*0060*/  CS2R R14, SRZ ;  /* 0x00000000000e7805 */ /* 0x000fe2000001ff00 */
[----:B------:R-:W-:Y:S01]  /*0070*/  ULDC.64 UR4, c[0x0][0x208] ;  /* 0x0000820000047ab9 */ /* 0x000fe20000000a00 */
[----:B-1----:R-:W-:-:S05]  /*0080*/  IMAD.SHL.U32 R0, R0, 0x2, RZ ;  /* 0x0000000200007824 */ /* 0x002fca00078e00ff */
[----:B------:R-:W-:-:S05]  /*0090*/  LOP3.LUT R0, R0, 0x1fe, RZ, 0xc0, !PT ;  /* 0x000001fe00007812 */ /* 0x000fca00078ec0ff */
[----:B---3--:R-:W-:-:S04]  /*00a0*/  IMAD R5, R5, 0x200, R0 ;  /* 0x0000020005057824 */ /* 0x008fc800078e0200 */
[----:B------:R-:W-:-:S04]  /*00b0*/  IMAD.HI R6, R5, -0x49f49f49, R4 ;  /* 0xb60b60b705067827 */ /* 0x000fc800078e0204 */
[----:B------:R-:W-:Y:S01]  /*00c0*/  IMAD.HI R2, R5, 0x2aaaaaab, RZ ;  /* 0x2aaaaaab05027827 */ /* 0x000fe200078e02ff */
[----:B------:R-:W-:-:S03]  /*00d0*/  SHF.R.U32.HI R7, RZ, 0x1f, R6 ;  /* 0x0000001fff077819 */ /* 0x000fc60000011606 */
[----:B------:R-:W-:Y:S01]  /*00e0*/  VIADD R11, R5, 0xffffa600 ;  /* 0xffffa600050b7836 */ /* 0x000fe20000000000 */
[----:B------:R-:W-:Y:S02]  /*00f0*/  SHF.R.U32.HI R3, RZ, 0x1f, R2 ;  /* 0x0000001fff037819 */ /* 0x000fe40000011602 */
[----:B------:R-:W-:Y:S01]  /*0100*/  LEA.HI.SX32 R7, R6, R7, 0x12 ;  /* 0x0000000706077211 */ /* 0x000fe200078f92ff */
[----:B------:R-:W-:Y:S01]  /*0110*/  HFMA2.MMA R6, -RZ, RZ, 0, 0 ;  /* 0x00000000ff067435 */ /* 0x000fe200000001ff */
[----:B------:R-:W-:Y:S01]  /*0120*/  LEA.HI.SX32 R3, R2, R3, 0x19 ;  /* 0x0000000302037211 */ /* 0x000fe200078fcaff */
[----:B------:R-:W-:Y:S02]  /*0130*/  IMAD.MOV.U32 R2, RZ, RZ, RZ ;  /* 0x000000ffff027224 */ /* 0x000fe400078e00ff */
[----:B--2---:R-:W-:-:S04]  /*0140*/  IMAD.WIDE R10, R11, 0x4, R20 ;  /* 0x000000040b0a7825 */ /* 0x004fc800078e0214 */
[----:B------:R-:W-:-:S04]  /*0150*/  IMAD.HI R2, R3, -0x77777777, R2 ;  /* 0x8888888903027827 */ /* 0x000fc800078e0202 */
[----:B------:R-:W-:Y:S01]  /*0160*/  IMAD.HI R0, R7, -0x77777777, R6 ;  /* 0x8888888907007827 */ /* 0x000fe200078e0206 */
[----:B------:R-:W-:-:S04]  /*0170*/  SHF.R.U32.HI R9, RZ, 0x1f, R2 ;  /* 0x0000001fff097819 */ /* 0x000fc80000011602 */
[----:B------:R-:W-:Y:S02]  /*0180*/  LEA.HI.SX32 R2, R2, R9, 0x1c ;  /* 0x0000000902027211 */ /* 0x000fe400078fe2ff */
[----:B------:R-:W-:-:S03]  /*0190*/  SHF.R.U32.HI R9, RZ, 0x1f, R0 ;  /* 0x0000001fff097819 */ /* 0x000fc60000011600 */
[----:B------:R-:W-:Y:S01]  /*01a0*/  IMAD R3, R2, -0x1e, R3 ;  /* 0xffffffe202037824 */ /* 0x000fe200078e0203 */
[----:B------:R-:W-:Y:S01]  /*01b0*/  LEA.HI.SX32 R6, R0, R9, 0x1c ;  /* 0x0000000900067211 */ /* 0x000fe200078fe2ff */
[----:B------:R-:W-:-:S03]  /*01c0*/  VIADD R9, R5, 0xffffa300 ;  /* 0xffffa30005097836 */ /* 0x000fc60000000000 */
[C---:B------:R-:W-:Y:S01]  /*01d0*/  ISETP.GT.AND P2, PT, R3.reuse, -0x1, PT ;  /* 0xffffffff0300780c */ /* 0x040fe20003f44270 */
[----:B------:R-:W-:Y:S01]  /*01e0*/  IMAD R6, R6, -0x1e, R7 ;  /* 0xffffffe206067824 */ /* 0x000fe200078e0207 */
[----:B------:R-:W-:Y:S01]  /*01f0*/  ISETP.GT.AND P1, PT, R3, RZ, PT ;  /* 0x000000ff0300720c */ /* 0x000fe20003f24270 */
[----:B------:R-:W-:-:S03]  /*0200*/  IMAD.WIDE R8, R9, 0x4, R20 ;  /* 0x0000000409087825 */ /* 0x000fc600078e0214 */
[C---:B------:R-:W-:Y:S02]  /*0210*/  ISETP.GT.AND P2, PT, R6.reuse, RZ, P2 ;  /* 0x000000ff0600720c */ /* 0x040fe40001744270 */
[----:B------:R-:W-:-:S11]  /*0220*/  ISETP.GT.AND P5, PT, R6, RZ, P1 ;  /* 0x000000ff0600720c */ /* 0x000fd60000fa4270 */
[----:B------:R-:W2:Y:S04]  /*0230*/  @P2 LDG.E.64 R12, desc[UR4][R10.64] ;  /* 0x000000040a0c2981 */ /* 0x000ea8000c1e1b00 */
[----:B------:R1:W3:Y:S01]  /*0240*/  @P5 LDG.E.64 R14, desc[UR4][R8.64] ;  /* 0x00000004080e5981 */ /* 0x0002e2000c1e1b00 */
[C---:B------:R-:W-:Y:S01]  /*0250*/  ISETP.GT.AND P4, PT, R3.reuse, 0x1c, PT ;  /* 0x0000001c0300780c */ /* 0x040fe20003f84270 */
[C---:B------:R-:W-:Y:S01]  /*0260*/  VIADD R0, R6.reuse, 0x2 ;  /* 0x0000000206007836 */ /* 0x040fe20000000000 */
[----:B------:R-:W-:Y:S01]  /*0270*/  ISETP.GE.AND P0, PT, R6, 0x1d, PT ;  /* 0x0000001d0600780c */ /* 0x000fe20003f06270 */
[C---:B------:R-:W-:Y:S01]  /*0280*/  VIADD R2, R3.reuse, 0x2 ;  /* 0x0000000203027836 */ /* 0x040fe20000000000 */
[----:B------:R-:W-:Y:S02]  /*0290*/  ISETP.GE.AND P3, PT, R3, 0x1d, PT ;  /* 0x0000001d0300780c */ /* 0x000fe40003f66270 */
[----:B------:R-:W-:-:S02]  /*02a0*/  SEL R7, R0, RZ, !P0 ;  /* 0x000000ff00077207 */ /* 0x000fc40004000000 */
[----:B------:R-:W-:Y:S02]  /*02b0*/  IADD3 R0, R3, 0x1, RZ ;  /* 0x0000000103007810 */ /* 0x000fe40007ffe0ff */
[----:B------:R-:W-:Y:S02]  /*02c0*/  SEL R16, R2, RZ, !P3 ;  /* 0x000000ff02107207 */ /* 0x000fe40005800000 */
[----:B------:R-:W-:-:S03]  /*02d0*/  ISETP.GE.U32.AND P0, PT, R0, 0x1e, PT ;  /* 0x0000001e0000780c */ /* 0x000fc60003f06070 */
[----:B------:R-:W-:Y:S02]  /*02e0*/  VIADD R2, R16, 0x1f ;  /* 0x0000001f10027836 */ /* 0x000fe40000000000 */
[----:B------:R-:W-:Y:S01]  /*02f0*/  @!P4 IMAD.MOV R2, RZ, RZ, R16 ;  /* 0x000000ffff02c224 */ /* 0x000fe200078e0210 */
[C---:B------:R-:W-:Y:S02]  /*0300*/  ISETP.GT.AND P4, PT, R6.reuse, RZ, !P0 ;  /* 0x000000ff0600720c */ /* 0x040fe40004784270 */
[C---:B------:R-:W-:Y:S01]  /*0310*/  ISETP.GT.AND P6, PT, R6.reuse, 0x1c, PT ;  /* 0x0000001c0600780c */ /* 0x040fe20003fc4270 */
[C---:B------:R-:W-:Y:S01]  /*0320*/  VIADD R17, R5.reuse, 0xffffa900 ;  /* 0xffffa90005117836 */ /* 0x040fe20000000000 */
[----:B------:R-:W-:Y:S02]  /*0330*/  ISETP.GT.AND P1, PT, R6, -0x1, P1 ;  /* 0xffffffff0600780c */ /* 0x000fe40000f24270 */
[----:B-1----:R-:W-:Y:S01]  /*0340*/  CS2R R8, SRZ ;  /* 0x0000000000087805 */ /* 0x002fe2000001ff00 */
[----:B------:R-:W-:-:S02]  /*0350*/  VIADD R29, R5, 0xfffffd00 ;  /* 0xfffffd00051d7836 */ /* 0x000fc40000000000 */
[--C-:B------:R-:W-:Y:S01]  /*0360*/  IMAD.WIDE R16, R17, 0x4, R20.reuse ;  /* 0x0000000411107825 */ /* 0x100fe200078e0214 */
[----:B------:R-:W-:Y:S02]  /*0370*/  CS2R R10, SRZ ;  /* 0x00000000000a7805 */ /* 0x000fe4000001ff00 */
[C---:B------:R-:W-:Y:S01]  /*0380*/  LOP3.LUT R4, R6.reuse, R3, RZ, 0xfc, !PT ;  /* 0x0000000306047212 */ /* 0x040fe200078efcff */
[----:B------:R-:W-:Y:S01]  /*0390*/  IMAD.WIDE R28, R29, 0x4, R20 ;  /* 0x000000041d1c7825 */ /* 0x000fe200078e0214 */
[----:B------:R-:W4:Y:S03]  /*03a0*/  @P4 LDG.E.64 R8, desc[UR4][R16.64] ;  /* 0x0000000410084981 */ /* 0x000f26000c1e1b00 */
[----:B------:R-:W-:Y:S02]  /*03b0*/  VIADD R22, R6, 0x1 ;  /* 0x0000000106167836 */ /* 0x000fe40000000000 */
[----:B------:R-:W-:Y:S01]  /*03c0*/  VIADD R27, R7, 0x1f ;  /* 0x0000001f071b7836 */ /* 0x000fe20000000000 */
[----:B------:R-:W-:Y:S01]  /*03d0*/  @!P6 IADD3 R27, R7, RZ, RZ ;  /* 0x000000ff071be210 */ /* 0x000fe20007ffe0ff */
[----:B------:R1:W5:Y:S01]  /*03e0*/  @P1 LDG.E.64 R10, desc[UR4][R28.64] ;  /* 0x000000041c0a1981 */ /* 0x000362000c1e1b00 */
[----:B------:R-:W-:-:S02]  /*03f0*/  ISETP.GT.AND P3, PT, R4, -0x1, PT ;  /* 0xffffffff0400780c */ /* 0x000fc40003f64270 */
[----:B------:R-:W-:Y:S02]  /*0400*/  ISETP.GT.AND P6, PT, R6, -0x1, !P0 ;  /* 0xffffffff0600780c */ /* 0x000fe400047c4270 */
[----:B------:R-:W-:Y:S01]  /*0410*/  IADD3 R23, R5, 0x300, RZ ;  /* 0x0000030005177810 */ /* 0x000fe20007ffe0ff */
[----:B------:R-:W-:-:S04]  /*0420*/  IMAD.WIDE R18, R5, 0x4, R20 ;  /* 0x0000000405127825 */ /* 0x000fc800078e0214 */
[----:B-1----:R-:W-:Y:S01]  /*0430*/  IMAD.WIDE R28, R23, 0x4, R20 ;  /* 0x00000004171c7825 */ /* 0x002fe200078e0214 */
[----:B------:R-:W-:-:S03]  /*0440*/  CS2R R16, SRZ ;  /* 0x0000000000107805 */ /* 0x000fc6000001ff00 */
[----:B------:R-:W-:Y:S01]  /*0450*/  VIADD R23, R5, 0x5700 ;  /* 0x0000570005177836 */ /* 0x000fe20000000000 */
[----:B------:R-:W-:Y:S02]  /*0460*/  ISETP.LT.U32.AND P0, PT, R22, 0x1e, !P0 ;  /* 0x0000001e1600780c */ /* 0x000fe40004701070 */
[----:B--2---:R-:W-:Y:S02]  /*0470*/  SEL R4, R12, RZ, P2 ;  /* 0x000000ff0c047207 */ /* 0x004fe40001000000 */
[----:B------:R-:W-:Y:S02]  /*0480*/  SEL R0, R13, RZ, P2 ;  /* 0x000000ff0d007207 */ /* 0x000fe40001000000 */
[----:B------:R-:W-:Y:S02]  /*0490*/  ISETP.GE.U32.AND P2, PT, R22, 0x1e, PT ;  /* 0x0000001e1600780c */ /* 0x000fe40003f46070 */
[----:B---3--:R-:W-:Y:S02]  /*04a0*/  SEL R25, R14, RZ, P5 ;  /* 0x000000ff0e197207 */ /* 0x008fe40002800000 */
[----:B------:R-:W-:-:S02]  /*04b0*/  SEL R7, R15, RZ, P5 ;  /* 0x000000ff0f077207 */ /* 0x000fc40002800000 */
[----:B------:R-:W-:Y:S02]  /*04c0*/  CS2R R14, SRZ ;  /* 0x00000000000e7805 */ /* 0x000fe4000001ff00 */
[C---:B------:R-:W-:Y:S02]  /*04d0*/  ISETP.GT.AND P5, PT, R3.reuse, RZ, !P2 ;  /* 0x000000ff0300720c */ /* 0x040fe400057a4270 */
[----:B------:R-:W-:Y:S02]  /*04e0*/  CS2R R12, SRZ ;  /* 0x00000000000c7805 */ /* 0x000fe4000001ff00 */
[----:B------:R-:W-:Y:S01]  /*04f0*/  ISETP.GT.AND P2, PT, R3, -0x1, !P2 ;  /* 0xffffffff0300780c */ /* 0x000fe20005744270 */
[----:B------:R1:W2:Y:S04]  /*0500*/  @P6 LDG.E.64 R14, desc[UR4][R28.64] ;  /* 0x000000041c0e6981 */ /* 0x0002a8000c1e1b00 */
[----:B------:R3:W2:Y:S01]  /*0510*/  @P3 LDG.E.64 R12, desc[UR4][R18.64] ;  /* 0x00000004120c3981 */ /* 0x0006a2000c1e1b00 */
[----:B-1----:R-:W-:-:S04]  /*0520*/  IMAD.WIDE R28, R23, 0x4, R20 ;  /* 0x00000004171c7825 */ /* 0x002fc800078e0214 */
[----:B------:R-:W-:Y:S01]  /*0530*/  VIADD R23, R5, 0x5a00 ;  /* 0x00005a0005177836 */ /* 0x000fe20000000000 */
[----:B------:R1:W2:Y:S01]  /*0540*/  @P5 LDG.E.64 R16, desc[UR4][R28.64] ;  /* 0x000000041c105981 */ /* 0x0002a2000c1e1b00 */
[----:B---3--:R-:W-:Y:S02]  /*0550*/  CS2R R18, SRZ ;  /* 0x0000000000127805 */ /* 0x008fe4000001ff00 */
[----:B-1----:R-:W-:-:S04]  /*0560*/  IMAD.WIDE R28, R23, 0x4, R20 ;  /* 0x00000004171c7825 */ /* 0x002fc800078e0214 */
[----:B------:R-:W-:Y:S01]  /*0570*/  VIADD R23, R5, 0x5d00 ;  /* 0x00005d0005177836 */ /* 0x000fe20000000000 */
[----:B------:R-:W3:Y:S03]  /*0580*/  @P2 LDG.E.64 R18, desc[UR4][R28.64] ;  /* 0x000000041c122981 */ /* 0x000ee6000c1e1b00 */
[----:B------:R-:W-:Y:S01]  /*0590*/  IMAD.WIDE R20, R23, 0x4, R20 ;  /* 0x0000000417147825 */ /* 0x000fe200078e0214 */
[----:B------:R-:W-:-:S06]  /*05a0*/  CS2R R22, SRZ ;  /* 0x0000000000167805 */ /* 0x000fcc000001ff00 */
[----:B------:R-:W3:Y:S01]  /*05b0*/  @P0 LDG.E.64 R22, desc[UR4][R20.64] ;  /* 0x0000000414160981 */ /* 0x000ee2000c1e1b00 */
[----:B------:R-:W-:-:S05]  /*05c0*/  IADD3 R24, R6, R3, RZ ;  /* 0x0000000306187210 */ /* 0x000fca0007ffe0ff */
[----:B------:R-:W-:-:S05]  /*05d0*/  IMAD R24, R6, R3, -R24 ;  /* 0x0000000306187224 */ /* 0x000fca00078e0a18 */
[----:B------:R-:W-:Y:S01]  /*05e0*/  IADD3 R24, R27, R24, R2 ;  /* 0x000000181b187210 */ /* 0x000fe20007ffe002 */
[----:B------:R-:W-:Y:S01]  /*05f0*/  IMAD R6, R6, R2, RZ ;  /* 0x0000000206067224 */ /* 0x000fe200078e02ff */
[----:B----4-:R-:W-:-:S03]  /*0600*/  SEL R9, R9, RZ, P4 ;  /* 0x000000ff09097207 */ /* 0x010fc60002000000 */
[----:B------:R-:W-:Y:S02]  /*0610*/  VIADD R24, R24, 0x1 ;  /* 0x0000000118187836 */ /* 0x000fe40000000000 */
[----:B------:R-:W-:Y:S01]  /*0620*/  FADD R0, R7, R0 ;  /* 0x0000000007007221 */ /* 0x000fe20000000000 */
[----:B------:R-:W-:Y:S02]  /*0630*/  IMAD R3, R3, R27, R6 ;  /* 0x0000001b03037224 */ /* 0x000fe400078e0206 */
[----:B------:R-:W-:Y:S01]  /*0640*/  IMAD R2, R27, R2, R24 ;  /* 0x000000021b027224 */ /* 0x000fe200078e0218 */
[----:B-----5:R-:W-:Y:S01]  /*0650*/  SEL R11, R11, RZ, P1 ;  /* 0x000000ff0b0b7207 */ /* 0x020fe20000800000 */
[----:B------:R-:W-:Y:S02]  /*0660*/  FADD R0, R0, R9 ;  /* 0x0000000900007221 */ /* 0x000fe40000000000 */
[----:B------:R-:W-:Y:S02]  /*0670*/  IMAD.IADD R2, R2, 0x1, -R3 ;  /* 0x0000000102027824 */ /* 0x000fe400078e0a03 */
[----:B------:R-:W-:Y:S01]  /*0680*/  FADD R25, R25, R4 ;  /* 0x0000000419197221 */ /* 0x000fe20000000000 */
[----:B------:R-:W-:Y:S01]  /*0690*/  FADD R4, R0, R11 ;  /* 0x0000000b00047221 */ /* 0x000fe20000000000 */
[----:B------:R-:W-:-:S02]  /*06a0*/  SEL R8, R8, RZ, P4 ;  /* 0x000000ff08087207 */ /* 0x000fc40002000000 */
[----:B------:R-:W-:Y:S02]  /*06b0*/  I2FP.F32.S32 R0, R2 ;  /* 0x0000000200007245 */ /* 0x000fe40000201400 */
[----:B------:R-:W-:Y:S01]  /*06c0*/  SEL R10, R10, RZ, P1 ;  /* 0x000000ff0a0a7207 */ /* 0x000fe20000800000 */
[----:B------:R-:W-:Y:S01]  /*06d0*/  FADD R25, R25, R8 ;  /* 0x0000000819197221 */ /* 0x000fe20000000000 */
[----:B------:R-:W-:Y:S01]  /*06e0*/  FSETP.GT.AND P1, PT, |R0|, 8.50705917302346158658e+37, PT ;  /* 0x7e8000000000780b */ /* 0x000fe20003f24200 */
[----:B------:R-:W1:Y:S02]  /*06f0*/  LDC.64 R2, c[0x0][0x218] ;  /* 0x00008600ff027b82 */ /* 0x000e640000000a00 */
[----:B------:R-:W-:Y:S01]  /*0700*/  FADD R25, R25, R10 ;  /* 0x0000000a19197221 */ /* 0x000fe20000000000 */
[----:B-1----:R-:W-:Y:S01]  /*0710*/  IMAD.WIDE R2, R5, 0x4, R2 ;  /* 0x0000000405027825 */ /* 0x002fe200078e0202 */
[----:B--2---:R-:W-:Y:S02]  /*0720*/  SEL R12, R12, RZ, P3 ;  /* 0x000000ff0c0c7207 */ /* 0x004fe40001800000 */
[----:B------:R-:W-:-:S02]  /*0730*/  SEL R13, R13, RZ, P3 ;  /* 0x000000ff0d0d7207 */ /* 0x000fc40001800000 */
[----:B------:R-:W-:Y:S01]  /*0740*/  FSETP.GEU.AND P3, PT, |R0|, 1.175494350822287508e-38, PT ;  /* 0x008000000000780b */ /* 0x000fe20003f6e200 */
[----:B------:R-:W-:Y:S01]  /*0750*/  FADD R25, R25, R12 ;  /* 0x0000000c19197221 */ /* 0x000fe20000000000 */
[----:B------:R-:W-:Y:S01]  /*0760*/  SEL R14, R14, RZ, P6 ;  /* 0x000000ff0e0e7207 */ /* 0x000fe20003000000 */
[----:B------:R-:W-:Y:S01]  /*0770*/  FADD R4, R4, R13 ;  /* 0x0000000d04047221 */ /* 0x000fe20000000000 */
[----:B------:R-:W-:Y:S01]  /*0780*/  SEL R15, R15, RZ, P6 ;  /* 0x000000ff0f0f7207 */ /* 0x000fe20003000000 */
[----:B------:R-:W-:Y:S01]  /*0790*/  @P1 FMUL R0, R0, 0.25 ;  /* 0x3e80000000001820 */ /* 0x000fe20000400000 */
[----:B------:R-:W-:Y:S01]  /*07a0*/  SEL R16, R16, RZ, P5 ;  /* 0x000000ff10107207 */ /* 0x000fe20002800000 */
[----:B------:R-:W-:Y:S01]  /*07b0*/  FADD R25, R25, R14 ;  /* 0x0000000e19197221 */ /* 0x000fe20000000000 */
[----:B------:R-:W-:Y:S01]  /*07c0*/  SEL R17, R17, RZ, P5 ;  /* 0x000000ff11117207 */ /* 0x000fe20002800000 */
[----:B------:R-:W-:Y:S02]  /*07d0*/  FADD R4, R4, R15 ;  /* 0x0000000f04047221 */ /* 0x000fe40000000000 */
[----:B------:R-:W-:-:S02]  /*07e0*/  FADD R25, R25, R16 ;  /* 0x0000001019197221 */ /* 0x000fc40000000000 */
[----:B------:R-:W-:Y:S01]  /*07f0*/  @!P3 FMUL R0, R0, 16777216 ;  /* 0x4b8000000000b820 */ /* 0x000fe20000400000 */
[----:B------:R-:W-:Y:S01]  /*0800*/  FADD R4, R4, R17 ;  /* 0x0000001104047221 */ /* 0x000fe20000000000 */
[----:B---3--:R-:W-:Y:S02]  /*0810*/  SEL R18, R18, RZ, P2 ;  /* 0x000000ff12127207 */ /* 0x008fe40001000000 */
[----:B------:R-:W-:Y:S02]  /*0820*/  SEL R19, R19, RZ, P2 ;  /* 0x000000ff13137207 */ /* 0x000fe40001000000 */
[----:B------:R-:W1:Y:S01]  /*0830*/  MUFU.RCP R0, R0 ;  /* 0x0000000000007308 */ /* 0x000e620000001000 */
[----:B------:R-:W-:Y:S02]  /*0840*/  FADD R25, R25, R18 ;  /* 0x0000001219197221 */ /* 0x000fe40000000000 */
[----:B------:R-:W-:Y:S01]  /*0850*/  FADD R4, R4, R19 ;  /* 0x0000001304047221 */ /* 0x000fe20000000000 */
[----:B------:R-:W-:-:S02]  /*0860*/  SEL R22, R22, RZ, P0 ;  /* 0x000000ff16167207 */ /* 0x000fc40000000000 */
[----:B------:R-:W-:-:S03]  /*0870*/  SEL R23, R23, RZ, P0 ;  /* 0x000000ff17177207 */ /* 0x000fc60000000000 */
[----:B------:R-:W-:Y:S02]  /*0880*/  FADD R22, R25, R22 ;  /* 0x0000001619167221 */ /* 0x000fe40000000000 */
[----:B------:R-:W-:Y:S02]  /*0890*/  FADD R23, R4, R23 ;  /* 0x0000001704177221 */ /* 0x000fe40000000000 */
[----:B------:R-:W-:Y:S02]  /*08a0*/  @P1 FMUL R22, R22, 0.25 ;  /* 0x3e80000016161820 */ /* 0x000fe40000400000 */
[----:B------:R-:W-:Y:S02]  /*08b0*/  @P1 FMUL R23, R23, 0.25 ;  /* 0x3e80000017171820 */ /* 0x000fe40000400000 */
[----:B------:R-:W-:Y:S02]  /*08c0*/  @!P3 FMUL R22, R22, 16777216 ;  /* 0x4b8000001616b820 */ /* 0x000fe40000400000 */
[----:B------:R-:W-:-:S02]  /*08d0*/  @!P3 FMUL R23, R23, 16777216 ;  /* 0x4b8000001717b820 */ /* 0x000fc40000400000 */
[C---:B-1----:R-:W-:Y:S02]  /*08e0*/  FMUL R22, R0.reuse, R22 ;  /* 0x0000001600167220 */ /* 0x042fe40000400000 */
[----:B------:R-:W-:-:S05]  /*08f0*/  FMUL R23, R0, R23 ;  /* 0x0000001700177220 */ /* 0x000fca0000400000 */
[----:B------:R-:W-:Y:S01]  /*0900*/  STG.E.64 desc[UR4][R2.64], R22 ;  /* 0x0000001602007986 */ /* 0x000fe2000c101b04 */
[----:B------:R-:W-:Y:S05]  /*0910*/  EXIT ;  /* 0x000000000000794d */ /* 0x000fea0003800000 */
.L_x_0:
[----:B------:R-:W-:-:S00]  /*0920*/  BRA `(.L_x_0) ;  /* 0xfffffffc00fc7947 */ /* 0x000fc0000383ffff */
[----:B------:R-:W-:-:S00]  /*0930*/  NOP ;  /* 0x0000000000007918 */ /* 0x000fc00000000000 */
        /* <DEDUP_REMOVED lines=12> */
.L_x_1:


//--------------------- .nv.constant0.triton_poi_fused_avg_pool2d_38 --------------------------
	.section	.nv.constant0.triton_poi_fused_avg_pool2d_38,"a",@progbits
	.sectionflags	@""
	.align	4
.nv.constant0.triton_poi_fused_avg_pool2d_38:
	.zero		548
